//
// Generated by NVIDIA NVVM Compiler
//
// Compiler Build ID: CL-36424714
// Cuda compilation tools, release 13.0, V13.0.88
// Based on NVVM 20.0.0
//

.version 9.0
.target sm_100
.address_size 64

	// .globl	_Z6negatePi

.visible .entry _Z6negatePi(
	.param .u64 .ptr .align 1 _Z6negatePi_param_0
)
{
	.reg .b32 	%r<4>;
	.reg .b64 	%rd<5>;

	ld.param.u64 	%rd1, [_Z6negatePi_param_0];
	cvta.to.global.u64 	%rd2, %rd1;
	mov.u32 	%r1, %tid.x;
	mul.wide.u32 	%rd3, %r1, 4;
	add.s64 	%rd4, %rd2, %rd3;
	ld.global.u32 	%r2, [%rd4];
	neg.s32 	%r3, %r2;
	st.global.u32 	[%rd4], %r3;
	ret;

}
	// .globl	_Z17negate_multiblockPi
.visible .entry _Z17negate_multiblockPi(
	.param .u64 .ptr .align 1 _Z17negate_multiblockPi_param_0
)
{


	ret;

}


// ===== COMPILED SASS (sm_100) =====

	.target	sm_100

	.elftype	@"ET_EXEC"


//--------------------- .note.nv.tkinfo           --------------------------
	.section	.note.nv.tkinfo,"",@"SHT_NOTE"
	.sectionflags	@"SHF_NOTE_NV_TKINFO"
	.tkinfo
        /*0018*/ 	.word	0x00000002
        /*0030*/ 	.string	""
        /*0030*/ 	.string	"ptxas"
        /*0030*/ 	.string	"Cuda compilation tools, release 13.0, V13.0.88"
        /*0030*/ 	.string	"Build cuda_13.0.r13.0/compiler.36424714_0"
        /*0030*/ 	.string	"-arch sm_100 -m 64 "



//--------------------- .note.nv.cuinfo           --------------------------
	.section	.note.nv.cuinfo,"",@"SHT_NOTE"
	.sectionflags	@"SHF_NOTE_NV_CUINFO"
        /*0018*/ 	.short	0x0002
        /*001a*/ 	.short	0x0064
        /*001c*/ 	.short	0x0082
	.zero		2


//--------------------- .nv.info                  --------------------------
	.section	.nv.info,"",@"SHT_CUDA_INFO"
	.align	4


	//----- nvinfo : EIATTR_REGCOUNT
	.align		4
        /*0000*/ 	.byte	0x04, 0x2f
        /*0002*/ 	.short	(.L_1 - .L_0)
	.align		4
.L_0:
        /*0004*/ 	.word	index@(_Z6negatePi)
        /*0008*/ 	.word	0x00000008


	//----- nvinfo : EIATTR_FRAME_SIZE
	.align		4
.L_1:
        /*000c*/ 	.byte	0x04, 0x11
        /*000e*/ 	.short	(.L_3 - .L_2)
	.align		4
.L_2:
        /*0010*/ 	.word	index@(_Z6negatePi)
        /*0014*/ 	.word	0x00000000


	//----- nvinfo : EIATTR_REGCOUNT
	.align		4
.L_3:
        /*0018*/ 	.byte	0x04, 0x2f
        /*001a*/ 	.short	(.L_5 - .L_4)
	.align		4
.L_4:
        /*001c*/ 	.word	index@(_Z17negate_multiblockPi)
        /*0020*/ 	.word	0x00000004


	//----- nvinfo : EIATTR_FRAME_SIZE
	.align		4
.L_5:
        /*0024*/ 	.byte	0x04, 0x11
        /*0026*/ 	.short	(.L_7 - .L_6)
	.align		4
.L_6:
        /*0028*/ 	.word	index@(_Z17negate_multiblockPi)
        /*002c*/ 	.word	0x00000000


	//----- nvinfo : EIATTR_MIN_STACK_SIZE
	.align		4
.L_7:
        /*0030*/ 	.byte	0x04, 0x12
        /*0032*/ 	.short	(.L_9 - .L_8)
	.align		4
.L_8:
        /*0034*/ 	.word	index@(_Z17negate_multiblockPi)
        /*0038*/ 	.word	0x00000000


	//----- nvinfo : EIATTR_MIN_STACK_SIZE
	.align		4
.L_9:
        /*003c*/ 	.byte	0x04, 0x12
        /*003e*/ 	.short	(.L_11 - .L_10)
	.align		4
.L_10:
        /*0040*/ 	.word	index@(_Z6negatePi)
        /*0044*/ 	.word	0x00000000
.L_11:


//--------------------- .nv.compat                --------------------------
	.section	.nv.compat,"",@"SHT_CUDA_COMPAT_INFO"
	.align	4
        /*0000*/ 	.byte	0x02, 0x09, 0x00, 0x00, 0x02, 0x02, 0x01, 0x00, 0x02, 0x05, 0x05, 0x00, 0x03, 0x07, 0x01, 0x01
        /*0010*/ 	.byte	0x02, 0x03, 0x00, 0x00, 0x02, 0x06, 0x01, 0x00, 0x04, 0x0b, 0x08, 0x00, 0x09, 0x00, 0x00, 0x00
        /*0020*/ 	.byte	0x00, 0x00, 0x00, 0x00


//--------------------- .nv.info._Z17negate_multiblockPi --------------------------
	.section	.nv.info._Z17negate_multiblockPi,"",@"SHT_CUDA_INFO"
	.sectionflags	@""
	.align	4


	//----- nvinfo : EIATTR_CUDA_API_VERSION
	.align		4
        /*0000*/ 	.byte	0x04, 0x37
        /*0002*/ 	.short	(.L_13 - .L_12)
.L_12:
        /*0004*/ 	.word	0x00000082


	//----- nvinfo : EIATTR_KPARAM_INFO
	.align		4
.L_13:
        /*0008*/ 	.byte	0x04, 0x17
        /*000a*/ 	.short	(.L_15 - .L_14)
.L_14:
        /*000c*/ 	.word	0x00000000
        /*0010*/ 	.short	0x0000
        /*0012*/ 	.short	0x0000
        /*0014*/ 	.byte	0x00, 0xf5, 0x21, 0x00


	//----- nvinfo : EIATTR_SPARSE_MMA_MASK
	.align		4
.L_15:
        /*0018*/ 	.byte	0x03, 0x50
        /*001a*/ 	.short	0x0000


	//----- nvinfo : EIATTR_MAXREG_COUNT
	.align		4
        /*001c*/ 	.byte	0x03, 0x1b
        /*001e*/ 	.short	0x00ff


	//----- nvinfo : EIATTR_MERCURY_ISA_VERSION
	.align		4
        /*0020*/ 	.byte	0x03, 0x5f
        /*0022*/ 	.short	0x0101


	//----- nvinfo : EIATTR_VRC_CTA_INIT_COUNT
	.align		4
        /*0024*/ 	.byte	0x02, 0x4a
	.zero		1
	.zero		1


	//----- nvinfo : EIATTR_EXIT_INSTR_OFFSETS
	.align		4
        /*0028*/ 	.byte	0x04, 0x1c
        /*002a*/ 	.short	(.L_17 - .L_16)


	//   ....[0]....
.L_16:
        /*002c*/ 	.word	0x00000010


	//----- nvinfo : EIATTR_CBANK_PARAM_SIZE
	.align		4
.L_17:
        /*0030*/ 	.byte	0x03, 0x19
        /*0032*/ 	.short	0x0008


	//----- nvinfo : EIATTR_PARAM_CBANK
	.align		4
        /*0034*/ 	.byte	0x04, 0x0a
        /*0036*/ 	.short	(.L_19 - .L_18)
	.align		4
.L_18:
        /*0038*/ 	.word	index@(.nv.constant0._Z17negate_multiblockPi)
        /*003c*/ 	.short	0x0380
        /*003e*/ 	.short	0x0008


	//----- nvinfo : EIATTR_SW_WAR
	.align		4
.L_19:
        /*0040*/ 	.byte	0x04, 0x36
        /*0042*/ 	.short	(.L_21 - .L_20)
.L_20:
        /*0044*/ 	.word	0x00000008
.L_21:


//--------------------- .nv.info._Z6negatePi      --------------------------
	.section	.nv.info._Z6negatePi,"",@"SHT_CUDA_INFO"
	.sectionflags	@""
	.align	4


	//----- nvinfo : EIATTR_CUDA_API_VERSION
	.align		4
        /*0000*/ 	.byte	0x04, 0x37
        /*0002*/ 	.short	(.L_23 - .L_22)
.L_22:
        /*0004*/ 	.word	0x00000082


	//----- nvinfo : EIATTR_KPARAM_INFO
	.align		4
.L_23:
        /*0008*/ 	.byte	0x04, 0x17
        /*000a*/ 	.short	(.L_25 - .L_24)
.L_24:
        /*000c*/ 	.word	0x00000000
        /*0010*/ 	.short	0x0000
        /*0012*/ 	.short	0x0000
        /*0014*/ 	.byte	0x00, 0xf5, 0x21, 0x00


	//----- nvinfo : EIATTR_SPARSE_MMA_MASK
	.align		4
.L_25:
        /*0018*/ 	.byte	0x03, 0x50
        /*001a*/ 	.short	0x0000


	//----- nvinfo : EIATTR_MAXREG_COUNT
	.align		4
        /*001c*/ 	.byte	0x03, 0x1b
        /*001e*/ 	.short	0x00ff


	//----- nvinfo : EIATTR_MERCURY_ISA_VERSION
	.align		4
        /*0020*/ 	.byte	0x03, 0x5f
        /*0022*/ 	.short	0x0101


	//----- nvinfo : EIATTR_VRC_CTA_INIT_COUNT
	.align		4
        /*0024*/ 	.byte	0x02, 0x4a
	.zero		1
	.zero		1


	//----- nvinfo : EIATTR_EXIT_INSTR_OFFSETS
	.align		4
        /*0028*/ 	.byte	0x04, 0x1c
        /*002a*/ 	.short	(.L_27 - .L_26)


	//   ....[0]....
.L_26:
        /*002c*/ 	.word	0x00000080


	//----- nvinfo : EIATTR_CBANK_PARAM_SIZE
	.align		4
.L_27:
        /*0030*/ 	.byte	0x03, 0x19
        /*0032*/ 	.short	0x0008


	//----- nvinfo : EIATTR_PARAM_CBANK
	.align		4
        /*0034*/ 	.byte	0x04, 0x0a
        /*0036*/ 	.short	(.L_29 - .L_28)
	.align		4
.L_28:
        /*0038*/ 	.word	index@(.nv.constant0._Z6negatePi)
        /*003c*/ 	.short	0x0380
        /*003e*/ 	.short	0x0008


	//----- nvinfo : EIATTR_SW_WAR
	.align		4
.L_29:
        /*0040*/ 	.byte	0x04, 0x36
        /*0042*/ 	.short	(.L_31 - .L_30)
.L_30:
        /*0044*/ 	.word	0x00000008
.L_31:


//--------------------- .nv.callgraph             --------------------------
	.section	.nv.callgraph,"",@"SHT_CUDA_CALLGRAPH"
	.align	4
	.sectionentsize	8
	.align		4
        /*0000*/ 	.word	0x00000000
	.align		4
        /*0004*/ 	.word	0xffffffff
	.align		4
        /*0008*/ 	.word	0x00000000
	.align		4
        /*000c*/ 	.word	0xfffffffe
	.align		4
        /*0010*/ 	.word	0x00000000
	.align		4
        /*0014*/ 	.word	0xfffffffd
	.align		4
        /*0018*/ 	.word	0x00000000
	.align		4
        /*001c*/ 	.word	0xfffffffc


//--------------------- .text._Z17negate_multiblockPi --------------------------
	.section	.text._Z17negate_multiblockPi,"ax",@progbits
	.align	128
        .global         _Z17negate_multiblockPi
        .type           _Z17negate_multiblockPi,@function
        .size           _Z17negate_multiblockPi,(.L_x_2 - _Z17negate_multiblockPi)
        .other          _Z17negate_multiblockPi,@"STO_CUDA_ENTRY STV_DEFAULT"
_Z17negate_multiblockPi:
.text._Z17negate_multiblockPi:
[----:B------:R-:W-:Y:S01]  /*0000*/  LDC R1, c[0x0][0x37c] ;  /* 0x0000df00ff017b82 */ /* 0x000fe20000000800 */
[----:B------:R-:W-:Y:S05]  /*0010*/  EXIT ;  /* 0x000000000000794d */ /* 0x000fea0003800000 */
.L_x_0:
[----:B------:R-:W-:-:S00]  /*0020*/  BRA `(.L_x_0) ;  /* 0xfffffffc00fc7947 */ /* 0x000fc0000383ffff */
[----:B------:R-:W-:-:S00]  /*0030*/  NOP ;  /* 0x0000000000007918 */ /* 0x000fc00000000000 */
        /* <DEDUP_REMOVED lines=12> */
.L_x_2:


//--------------------- .text._Z6negatePi         --------------------------
	.section	.text._Z6negatePi,"ax",@progbits
	.align	128
        .global         _Z6negatePi
        .type           _Z6negatePi,@function
        .size           _Z6negatePi,(.L_x_3 - _Z6negatePi)
        .other          _Z6negatePi,@"STO_CUDA_ENTRY STV_DEFAULT"
_Z6negatePi:
.text._Z6negatePi:
[----:B------:R-:W-:Y:S01]  /*0000*/  LDC R1, c[0x0][0x37c] ;  /* 0x0000df00ff017b82 */ /* 0x000fe20000000800 */
[----:B------:R-:W0:Y:S07]  /*0010*/  S2R R5, SR_TID.X ;  /* 0x0000000000057919 */ /* 0x000e2e0000002100 */
[----:B------:R-:W0:Y:S01]  /*0020*/  LDC.64 R2, c[0x0][0x380] ;  /* 0x0000e000ff027b82 */ /* 0x000e220000000a00 */
[----:B------:R-:W1:Y:S01]  /*0030*/  LDCU.64 UR4, c[0x0][0x358] ;  /* 0x00006b00ff0477ac */ /* 0x000e620008000a00 */
[----:B0-----:R-:W-:-:S05]  /*0040*/  IMAD.WIDE.U32 R2, R5, 0x4, R2 ;  /* 0x0000000405027825 */ /* 0x001fca00078e0002 */
[----:B-1----:R-:W2:Y:S02]  /*0050*/  LDG.E R0, desc[UR4][R2.64] ;  /* 0x0000000402007981 */ /* 0x002ea4000c1e1900 */
[----:B--2---:R-:W-:-:S05]  /*0060*/  IADD3 R5, PT, PT, -R0, RZ, RZ ;  /* 0x000000ff00057210 */ /* 0x004fca0007ffe1ff */
[----:B------:R-:W-:Y:S01]  /*0070*/  STG.E desc[UR4][R2.64], R5 ;  /* 0x0000000502007986 */ /* 0x000fe2000c101904 */
[----:B------:R-:W-:Y:S05]  /*0080*/  EXIT ;  /* 0x000000000000794d */ /* 0x000fea0003800000 */
.L_x_1:
        /* <DEDUP_REMOVED lines=15> */
.L_x_3:


//--------------------- .nv.shared.reserved.0     --------------------------
	.section	.nv.shared.reserved.0,"aw",@nobits
	.weak		__nv_reservedSMEM_offset_0_alias
	.size		__nv_reservedSMEM_offset_0_alias, 0, 64
	.other		__nv_reservedSMEM_offset_0_alias,@"STO_CUDA_RESERVED_SHARED STV_DEFAULT"
__nv_reservedSMEM_offset_0_alias:
	.zero		0
	.zero		64


//--------------------- .nv.constant0._Z17negate_multiblockPi --------------------------
	.section	.nv.constant0._Z17negate_multiblockPi,"a",@progbits
	.sectionflags	@""
	.align	4
.nv.constant0._Z17negate_multiblockPi:
	.zero		904


//--------------------- .nv.constant0._Z6negatePi --------------------------
	.section	.nv.constant0._Z6negatePi,"a",@progbits
	.sectionflags	@""
	.align	4
.nv.constant0._Z6negatePi:
	.zero		904


//--------------------- SYMBOLS --------------------------

	.type		.nv.reservedSmem.offset0,@object
	.size		.nv.reservedSmem.offset0,0x4
